//
// Generated by NVIDIA NVVM Compiler
//
// Compiler Build ID: CL-36424714
// Cuda compilation tools, release 13.0, V13.0.88
// Based on NVVM 20.0.0
//

.version 9.0
.target sm_100
.address_size 64

	// .globl	_Z9KernelMuliPfS_S_

.visible .entry _Z9KernelMuliPfS_S_(
	.param .u32 _Z9KernelMuliPfS_S__param_0,
	.param .u64 .ptr .align 1 _Z9KernelMuliPfS_S__param_1,
	.param .u64 .ptr .align 1 _Z9KernelMuliPfS_S__param_2,
	.param .u64 .ptr .align 1 _Z9KernelMuliPfS_S__param_3
)
{
	.reg .pred 	%p<3>;
	.reg .b32 	%r<7>;
	.reg .b32 	%f<4>;
	.reg .b64 	%rd<17>;

	ld.param.s32 	%rd2, [_Z9KernelMuliPfS_S__param_0];
	ld.param.u64 	%rd9, [_Z9KernelMuliPfS_S__param_1];
	ld.param.u64 	%rd10, [_Z9KernelMuliPfS_S__param_2];
	ld.param.u64 	%rd11, [_Z9KernelMuliPfS_S__param_3];
	mov.u32 	%r2, %ntid.x;
	mov.u32 	%r3, %ctaid.x;
	mov.u32 	%r4, %tid.x;
	mad.lo.s32 	%r5, %r2, %r3, %r4;
	cvt.u64.u32 	%rd16, %r5;
	mov.u32 	%r6, %nctaid.x;
	mul.lo.s32 	%r1, %r2, %r6;
	setp.ge.u64 	%p1, %rd16, %rd2;
	@%p1 bra 	$L__BB0_3;
	cvt.u64.u32 	%rd3, %r1;
	cvta.to.global.u64 	%rd4, %rd9;
	cvta.to.global.u64 	%rd5, %rd10;
	cvta.to.global.u64 	%rd6, %rd11;
$L__BB0_2:
	shl.b64 	%rd12, %rd16, 2;
	add.s64 	%rd13, %rd4, %rd12;
	ld.global.f32 	%f1, [%rd13];
	add.s64 	%rd14, %rd5, %rd12;
	ld.global.f32 	%f2, [%rd14];
	mul.f32 	%f3, %f1, %f2;
	add.s64 	%rd15, %rd6, %rd12;
	st.global.f32 	[%rd15], %f3;
	bar.sync 	0;
	add.s64 	%rd16, %rd16, %rd3;
	setp.lt.u64 	%p2, %rd16, %rd2;
	@%p2 bra 	$L__BB0_2;
$L__BB0_3:
	ret;

}


// ===== COMPILED SASS (sm_100) =====

	.target	sm_100

	.elftype	@"ET_EXEC"


//--------------------- .note.nv.tkinfo           --------------------------
	.section	.note.nv.tkinfo,"",@"SHT_NOTE"
	.sectionflags	@"SHF_NOTE_NV_TKINFO"
	.tkinfo
        /*0018*/ 	.word	0x00000002
        /*0030*/ 	.string	""
        /*0030*/ 	.string	"ptxas"
        /*0030*/ 	.string	"Cuda compilation tools, release 13.0, V13.0.88"
        /*0030*/ 	.string	"Build cuda_13.0.r13.0/compiler.36424714_0"
        /*0030*/ 	.string	"-arch sm_100 -m 64 "



//--------------------- .note.nv.cuinfo           --------------------------
	.section	.note.nv.cuinfo,"",@"SHT_NOTE"
	.sectionflags	@"SHF_NOTE_NV_CUINFO"
        /*0018*/ 	.short	0x0002
        /*001a*/ 	.short	0x0064
        /*001c*/ 	.short	0x0082
	.zero		2


//--------------------- .nv.info                  --------------------------
	.section	.nv.info,"",@"SHT_CUDA_INFO"
	.align	4


	//----- nvinfo : EIATTR_REGCOUNT
	.align		4
        /*0000*/ 	.byte	0x04, 0x2f
        /*0002*/ 	.short	(.L_1 - .L_0)
	.align		4
.L_0:
        /*0004*/ 	.word	index@(_Z9KernelMuliPfS_S_)
        /*0008*/ 	.word	0x0000000e


	//----- nvinfo : EIATTR_FRAME_SIZE
	.align		4
.L_1:
        /*000c*/ 	.byte	0x04, 0x11
        /*000e*/ 	.short	(.L_3 - .L_2)
	.align		4
.L_2:
        /*0010*/ 	.word	index@(_Z9KernelMuliPfS_S_)
        /*0014*/ 	.word	0x00000000


	//----- nvinfo : EIATTR_MIN_STACK_SIZE
	.align		4
.L_3:
        /*0018*/ 	.byte	0x04, 0x12
        /*001a*/ 	.short	(.L_5 - .L_4)
	.align		4
.L_4:
        /*001c*/ 	.word	index@(_Z9KernelMuliPfS_S_)
        /*0020*/ 	.word	0x00000000
.L_5:


//--------------------- .nv.compat                --------------------------
	.section	.nv.compat,"",@"SHT_CUDA_COMPAT_INFO"
	.align	4
        /*0000*/ 	.byte	0x02, 0x09, 0x00, 0x00, 0x02, 0x02, 0x01, 0x00, 0x02, 0x05, 0x05, 0x00, 0x03, 0x07, 0x01, 0x01
        /*0010*/ 	.byte	0x02, 0x03, 0x00, 0x00, 0x02, 0x06, 0x01, 0x00, 0x04, 0x0b, 0x08, 0x00, 0x09, 0x00, 0x00, 0x00
        /*0020*/ 	.byte	0x00, 0x00, 0x00, 0x00


//--------------------- .nv.info._Z9KernelMuliPfS_S_ --------------------------
	.section	.nv.info._Z9KernelMuliPfS_S_,"",@"SHT_CUDA_INFO"
	.sectionflags	@""
	.align	4


	//----- nvinfo : EIATTR_CUDA_API_VERSION
	.align		4
        /*0000*/ 	.byte	0x04, 0x37
        /*0002*/ 	.short	(.L_7 - .L_6)
.L_6:
        /*0004*/ 	.word	0x00000082


	//----- nvinfo : EIATTR_KPARAM_INFO
	.align		4
.L_7:
        /*0008*/ 	.byte	0x04, 0x17
        /*000a*/ 	.short	(.L_9 - .L_8)
.L_8:
        /*000c*/ 	.word	0x00000000
        /*0010*/ 	.short	0x0003
        /*0012*/ 	.short	0x0018
        /*0014*/ 	.byte	0x00, 0xf5, 0x21, 0x00


	//----- nvinfo : EIATTR_KPARAM_INFO
	.align		4
.L_9:
        /*0018*/ 	.byte	0x04, 0x17
        /*001a*/ 	.short	(.L_11 - .L_10)
.L_10:
        /*001c*/ 	.word	0x00000000
        /*0020*/ 	.short	0x0002
        /*0022*/ 	.short	0x0010
        /*0024*/ 	.byte	0x00, 0xf5, 0x21, 0x00


	//----- nvinfo : EIATTR_KPARAM_INFO
	.align		4
.L_11:
        /*0028*/ 	.byte	0x04, 0x17
        /*002a*/ 	.short	(.L_13 - .L_12)
.L_12:
        /*002c*/ 	.word	0x00000000
        /*0030*/ 	.short	0x0001
        /*0032*/ 	.short	0x0008
        /*0034*/ 	.byte	0x00, 0xf5, 0x21, 0x00


	//----- nvinfo : EIATTR_KPARAM_INFO
	.align		4
.L_13:
        /*0038*/ 	.byte	0x04, 0x17
        /*003a*/ 	.short	(.L_15 - .L_14)
.L_14:
        /*003c*/ 	.word	0x00000000
        /*0040*/ 	.short	0x0000
        /*0042*/ 	.short	0x0000
        /*0044*/ 	.byte	0x00, 0xf0, 0x11, 0x00


	//----- nvinfo : EIATTR_SPARSE_MMA_MASK
	.align		4
.L_15:
        /*0048*/ 	.byte	0x03, 0x50
        /*004a*/ 	.short	0x0000


	//----- nvinfo : EIATTR_MAXREG_COUNT
	.align		4
        /*004c*/ 	.byte	0x03, 0x1b
        /*004e*/ 	.short	0x00ff


	//----- nvinfo : EIATTR_NUM_BARRIERS
	.align		4
        /*0050*/ 	.byte	0x02, 0x4c
        /*0052*/ 	.byte	0x01
	.zero		1


	//----- nvinfo : EIATTR_MERCURY_ISA_VERSION
	.align		4
        /*0054*/ 	.byte	0x03, 0x5f
        /*0056*/ 	.short	0x0101


	//----- nvinfo : EIATTR_VRC_CTA_INIT_COUNT
	.align		4
        /*0058*/ 	.byte	0x02, 0x4a
	.zero		1
	.zero		1


	//----- nvinfo : EIATTR_EXIT_INSTR_OFFSETS
	.align		4
        /*005c*/ 	.byte	0x04, 0x1c
        /*005e*/ 	.short	(.L_17 - .L_16)


	//   ....[0]....
.L_16:
        /*0060*/ 	.word	0x000000b0


	//   ....[1]....
        /*0064*/ 	.word	0x00000230


	//----- nvinfo : EIATTR_CRS_STACK_SIZE
	.align		4
.L_17:
        /*0068*/ 	.byte	0x04, 0x1e
        /*006a*/ 	.short	(.L_19 - .L_18)
.L_18:
        /*006c*/ 	.word	0x00000000


	//----- nvinfo : EIATTR_CBANK_PARAM_SIZE
	.align		4
.L_19:
        /*0070*/ 	.byte	0x03, 0x19
        /*0072*/ 	.short	0x0020


	//----- nvinfo : EIATTR_PARAM_CBANK
	.align		4
        /*0074*/ 	.byte	0x04, 0x0a
        /*0076*/ 	.short	(.L_21 - .L_20)
	.align		4
.L_20:
        /*0078*/ 	.word	index@(.nv.constant0._Z9KernelMuliPfS_S_)
        /*007c*/ 	.short	0x0380
        /*007e*/ 	.short	0x0020


	//----- nvinfo : EIATTR_SW_WAR
	.align		4
.L_21:
        /*0080*/ 	.byte	0x04, 0x36
        /*0082*/ 	.short	(.L_23 - .L_22)
.L_22:
        /*0084*/ 	.word	0x00000008
.L_23:


//--------------------- .nv.callgraph             --------------------------
	.section	.nv.callgraph,"",@"SHT_CUDA_CALLGRAPH"
	.align	4
	.sectionentsize	8
	.align		4
        /*0000*/ 	.word	0x00000000
	.align		4
        /*0004*/ 	.word	0xffffffff
	.align		4
        /*0008*/ 	.word	0x00000000
	.align		4
        /*000c*/ 	.word	0xfffffffe
	.align		4
        /*0010*/ 	.word	0x00000000
	.align		4
        /*0014*/ 	.word	0xfffffffd
	.align		4
        /*0018*/ 	.word	0x00000000
	.align		4
        /*001c*/ 	.word	0xfffffffc


//--------------------- .text._Z9KernelMuliPfS_S_ --------------------------
	.section	.text._Z9KernelMuliPfS_S_,"ax",@progbits
	.align	128
        .global         _Z9KernelMuliPfS_S_
        .type           _Z9KernelMuliPfS_S_,@function
        .size           _Z9KernelMuliPfS_S_,(.L_x_2 - _Z9KernelMuliPfS_S_)
        .other          _Z9KernelMuliPfS_S_,@"STO_CUDA_ENTRY STV_DEFAULT"
_Z9KernelMuliPfS_S_:
.text._Z9KernelMuliPfS_S_:
[----:B------:R-:W-:Y:S01]  /*0000*/  LDC R1, c[0x0][0x37c] ;  /* 0x0000df00ff017b82 */ /* 0x000fe20000000800 */
[----:B------:R-:W0:Y:S01]  /*0010*/  S2R R0, SR_CTAID.X ;  /* 0x0000000000007919 */ /* 0x000e220000002500 */
[----:B------:R-:W0:Y:S01]  /*0020*/  LDCU UR4, c[0x0][0x360] ;  /* 0x00006c00ff0477ac */ /* 0x000e220008000800 */
[----:B------:R-:W0:Y:S01]  /*0030*/  S2R R3, SR_TID.X ;  /* 0x0000000000037919 */ /* 0x000e220000002100 */
[----:B------:R-:W1:Y:S01]  /*0040*/  LDCU UR9, c[0x0][0x380] ;  /* 0x00007000ff0977ac */ /* 0x000e620008000800 */
[----:B------:R-:W2:Y:S01]  /*0050*/  LDCU UR5, c[0x0][0x370] ;  /* 0x00006e00ff0577ac */ /* 0x000ea20008000800 */
[----:B-1----:R-:W-:Y:S01]  /*0060*/  USHF.R.S32.HI UR8, URZ, 0x1f, UR9 ;  /* 0x0000001fff087899 */ /* 0x002fe20008011409 */
[----:B0-----:R-:W-:Y:S01]  /*0070*/  IMAD R0, R0, UR4, R3 ;  /* 0x0000000400007c24 */ /* 0x001fe2000f8e0203 */
[----:B--2---:R-:W-:-:S04]  /*0080*/  UIMAD UR4, UR4, UR5, URZ ;  /* 0x00000005040472a4 */ /* 0x004fc8000f8e02ff */
[----:B------:R-:W-:-:S04]  /*0090*/  ISETP.GE.U32.AND P0, PT, R0, UR9, PT ;  /* 0x0000000900007c0c */ /* 0x000fc8000bf06070 */
[----:B------:R-:W-:-:S13]  /*00a0*/  ISETP.GE.U32.AND.EX P0, PT, RZ, UR8, PT, P0 ;  /* 0x00000008ff007c0c */ /* 0x000fda000bf06100 */
[----:B------:R-:W-:Y:S05]  /*00b0*/  @P0 EXIT ;  /* 0x000000000000094d */ /* 0x000fea0003800000 */
[----:B------:R-:W-:Y:S01]  /*00c0*/  IMAD.MOV.U32 R11, RZ, RZ, RZ ;  /* 0x000000ffff0b7224 */ /* 0x000fe200078e00ff */
[----:B------:R-:W0:Y:S01]  /*00d0*/  LDCU.64 UR6, c[0x0][0x358] ;  /* 0x00006b00ff0677ac */ /* 0x000e220008000a00 */
[----:B------:R-:W1:Y:S01]  /*00e0*/  LDCU.64 UR10, c[0x0][0x388] ;  /* 0x00007100ff0a77ac */ /* 0x000e620008000a00 */
[----:B------:R-:W2:Y:S04]  /*00f0*/  LDCU.128 UR12, c[0x0][0x390] ;  /* 0x00007200ff0c77ac */ /* 0x000ea80008000c00 */
.L_x_0:
[C---:B---3--:R-:W-:Y:S01]  /*0100*/  IMAD.SHL.U32 R6, R0.reuse, 0x4, RZ ;  /* 0x0000000400067824 */ /* 0x048fe200078e00ff */
[----:B------:R-:W-:-:S04]  /*0110*/  SHF.L.U64.HI R7, R0, 0x2, R11 ;  /* 0x0000000200077819 */ /* 0x000fc8000001020b */
[C---:B--2---:R-:W-:Y:S02]  /*0120*/  IADD3 R4, P1, PT, R6.reuse, UR12, RZ ;  /* 0x0000000c06047c10 */ /* 0x044fe4000ff3e0ff */
[----:B-1----:R-:W-:Y:S02]  /*0130*/  IADD3 R2, P0, PT, R6, UR10, RZ ;  /* 0x0000000a06027c10 */ /* 0x002fe4000ff1e0ff */
[C---:B------:R-:W-:Y:S02]  /*0140*/  IADD3.X R5, PT, PT, R7.reuse, UR13, RZ, P1, !PT ;  /* 0x0000000d07057c10 */ /* 0x040fe40008ffe4ff */
[----:B------:R-:W-:-:S04]  /*0150*/  IADD3.X R3, PT, PT, R7, UR11, RZ, P0, !PT ;  /* 0x0000000b07037c10 */ /* 0x000fc800087fe4ff */
[----:B0-----:R-:W2:Y:S04]  /*0160*/  LDG.E R5, desc[UR6][R4.64] ;  /* 0x0000000604057981 */ /* 0x001ea8000c1e1900 */
[----:B------:R-:W2:Y:S01]  /*0170*/  LDG.E R2, desc[UR6][R2.64] ;  /* 0x0000000602027981 */ /* 0x000ea2000c1e1900 */
[----:B------:R-:W-:-:S04]  /*0180*/  IADD3 R6, P0, PT, R6, UR14, RZ ;  /* 0x0000000e06067c10 */ /* 0x000fc8000ff1e0ff */
[----:B------:R-:W-:Y:S02]  /*0190*/  IADD3.X R7, PT, PT, R7, UR15, RZ, P0, !PT ;  /* 0x0000000f07077c10 */ /* 0x000fe400087fe4ff */
[----:B------:R-:W-:-:S05]  /*01a0*/  IADD3 R0, P0, PT, R0, UR4, RZ ;  /* 0x0000000400007c10 */ /* 0x000fca000ff1e0ff */
[----:B------:R-:W-:Y:S01]  /*01b0*/  IMAD.X R11, RZ, RZ, R11, P0 ;  /* 0x000000ffff0b7224 */ /* 0x000fe200000e060b */
[----:B------:R-:W-:-:S04]  /*01c0*/  ISETP.GE.U32.AND P0, PT, R0, UR9, PT ;  /* 0x0000000900007c0c */ /* 0x000fc8000bf06070 */
[----:B------:R-:W-:Y:S01]  /*01d0*/  ISETP.GE.U32.AND.EX P0, PT, R11, UR8, PT, P0 ;  /* 0x000000080b007c0c */ /* 0x000fe2000bf06100 */
[----:B------:R-:W-:Y:S05]  /*01e0*/  WARPSYNC.ALL ;  /* 0x0000000000007948 */ /* 0x000fea0003800000 */
[----:B--2---:R-:W-:-:S05]  /*01f0*/  FMUL R9, R2, R5 ;  /* 0x0000000502097220 */ /* 0x004fca0000400000 */
[----:B------:R3:W-:Y:S01]  /*0200*/  STG.E desc[UR6][R6.64], R9 ;  /* 0x0000000906007986 */ /* 0x0007e2000c101906 */
[----:B------:R-:W-:Y:S06]  /*0210*/  BAR.SYNC.DEFER_BLOCKING 0x0 ;  /* 0x0000000000007b1d */ /* 0x000fec0000010000 */
[----:B------:R-:W-:Y:S05]  /*0220*/  @!P0 BRA `(.L_x_0) ;  /* 0xfffffffc00b48947 */ /* 0x000fea000383ffff */
[----:B------:R-:W-:Y:S05]  /*0230*/  EXIT ;  /* 0x000000000000794d */ /* 0x000fea0003800000 */
.L_x_1:
[----:B------:R-:W-:-:S00]  /*0240*/  BRA `(.L_x_1) ;  /* 0xfffffffc00fc7947 */ /* 0x000fc0000383ffff */
[----:B------:R-:W-:-:S00]  /*0250*/  NOP ;  /* 0x0000000000007918 */ /* 0x000fc00000000000 */
        /* <DEDUP_REMOVED lines=10> */
.L_x_2:


//--------------------- .nv.shared.reserved.0     --------------------------
	.section	.nv.shared.reserved.0,"aw",@nobits
	.weak		__nv_reservedSMEM_offset_0_alias
	.size		__nv_reservedSMEM_offset_0_alias, 0, 64
	.other		__nv_reservedSMEM_offset_0_alias,@"STO_CUDA_RESERVED_SHARED STV_DEFAULT"
__nv_reservedSMEM_offset_0_alias:
	.zero		0
	.zero		64


//--------------------- .nv.constant0._Z9KernelMuliPfS_S_ --------------------------
	.section	.nv.constant0._Z9KernelMuliPfS_S_,"a",@progbits
	.sectionflags	@""
	.align	4
.nv.constant0._Z9KernelMuliPfS_S_:
	.zero		928


//--------------------- SYMBOLS --------------------------

	.type		.nv.reservedSmem.offset0,@object
	.size		.nv.reservedSmem.offset0,0x4
